	.headerflags	@"EF_CUDA_TEXMODE_UNIFIED EF_CUDA_64BIT_ADDRESS EF_CUDA_ACCELERATORS EF_CUDA_SM90 EF_CUDA_VIRTUAL_SM(EF_CUDA_SM90)"
	.elftype	@"ET_EXEC"


//--------------------- .nv.info                  --------------------------
	.section	.nv.info,"",@"SHT_CUDA_INFO"
	.align	4


	//----- nvinfo : EIATTR_REGCOUNT
	.align		4
        /*0000*/ 	.byte	0x04, 0x2f
        /*0002*/ 	.short	(.L_1 - .L_0)
	.align		4
.L_0:
        /*0004*/ 	.word	index@(triton_poi_fused_clone_native_batch_norm_backward_55)
        /*0008*/ 	.word	0x00000010


	//----- nvinfo : EIATTR_MIN_STACK_SIZE
	.align		4
.L_1:
        /*000c*/ 	.byte	0x04, 0x12
        /*000e*/ 	.short	(.L_3 - .L_2)
	.align		4
.L_2:
        /*0010*/ 	.word	index@(triton_poi_fused_clone_native_batch_norm_backward_55)
        /*0014*/ 	.word	0x00000000


	//----- nvinfo : EIATTR_FRAME_SIZE
	.align		4
.L_3:
        /*0018*/ 	.byte	0x04, 0x11
        /*001a*/ 	.short	(.L_5 - .L_4)
	.align		4
.L_4:
        /*001c*/ 	.word	index@(triton_poi_fused_clone_native_batch_norm_backward_55)
        /*0020*/ 	.word	0x00000000


	//----- nvinfo : EIATTR_MIN_STACK_SIZE
	.align		4
.L_5:
        /*0024*/ 	.byte	0x04, 0x12
        /*0026*/ 	.short	(.L_7 - .L_6)
	.align		4
.L_6:
        /*0028*/ 	.word	index@(triton_poi_fused_clone_native_batch_norm_backward_55)
        /*002c*/ 	.word	0x00000000
.L_7:


//--------------------- .nv.info.triton_poi_fused_clone_native_batch_norm_backward_55 --------------------------
	.section	.nv.info.triton_poi_fused_clone_native_batch_norm_backward_55,"",@"SHT_CUDA_INFO"
	.sectionflags	@""
	.align	4


	//----- nvinfo : EIATTR_CUDA_API_VERSION
	.align		4
        /*0000*/ 	.byte	0x04, 0x37
        /*0002*/ 	.short	(.L_9 - .L_8)
.L_8:
        /*0004*/ 	.word	0x0000007c


	//----- nvinfo : EIATTR_KPARAM_INFO
	.align		4
.L_9:
        /*0008*/ 	.byte	0x04, 0x17
        /*000a*/ 	.short	(.L_11 - .L_10)
.L_10:
        /*000c*/ 	.word	0x00000000
        /*0010*/ 	.short	0x0003
        /*0012*/ 	.short	0x0018
        /*0014*/ 	.byte	0x00, 0xf0, 0x11, 0x00


	//----- nvinfo : EIATTR_KPARAM_INFO
	.align		4
.L_11:
        /*0018*/ 	.byte	0x04, 0x17
        /*001a*/ 	.short	(.L_13 - .L_12)
.L_12:
        /*001c*/ 	.word	0x00000000
        /*0020*/ 	.short	0x0002
        /*0022*/ 	.short	0x0010
        /*0024*/ 	.byte	0x00, 0xf4, 0x21, 0x00


	//----- nvinfo : EIATTR_KPARAM_INFO
	.align		4
.L_13:
        /*0028*/ 	.byte	0x04, 0x17
        /*002a*/ 	.short	(.L_15 - .L_14)
.L_14:
        /*002c*/ 	.word	0x00000000
        /*0030*/ 	.short	0x0001
        /*0032*/ 	.short	0x0008
        /*0034*/ 	.byte	0x00, 0xf4, 0x21, 0x00


	//----- nvinfo : EIATTR_KPARAM_INFO
	.align		4
.L_15:
        /*0038*/ 	.byte	0x04, 0x17
        /*003a*/ 	.short	(.L_17 - .L_16)
.L_16:
        /*003c*/ 	.word	0x00000000
        /*0040*/ 	.short	0x0000
        /*0042*/ 	.short	0x0000
        /*0044*/ 	.byte	0x00, 0xf4, 0x21, 0x00


	//----- nvinfo : EIATTR_SPARSE_MMA_MASK
	.align		4
.L_17:
        /*0048*/ 	.byte	0x03, 0x50
        /*004a*/ 	.short	0x0000


	//----- nvinfo : EIATTR_MAXREG_COUNT
	.align		4
        /*004c*/ 	.byte	0x03, 0x1b
        /*004e*/ 	.short	0x00ff


	//----- nvinfo : EIATTR_EXIT_INSTR_OFFSETS
	.align		4
        /*0050*/ 	.byte	0x04, 0x1c
        /*0052*/ 	.short	(.L_19 - .L_18)


	//   ....[0]....
.L_18:
        /*0054*/ 	.word	0x00000210


	//   ....[1]....
        /*0058*/ 	.word	0x00000230


	//----- nvinfo : EIATTR_REQNTID
	.align		4
.L_19:
        /*005c*/ 	.byte	0x04, 0x10
        /*005e*/ 	.short	(.L_21 - .L_20)
.L_20:
        /*0060*/ 	.word	0x00000080
        /*0064*/ 	.word	0x00000001
        /*0068*/ 	.word	0x00000001


	//----- nvinfo : EIATTR_CBANK_PARAM_SIZE
	.align		4
.L_21:
        /*006c*/ 	.byte	0x03, 0x19
        /*006e*/ 	.short	0x001c


	//----- nvinfo : EIATTR_PARAM_CBANK
	.align		4
        /*0070*/ 	.byte	0x04, 0x0a
        /*0072*/ 	.short	(.L_23 - .L_22)
	.align		4
.L_22:
        /*0074*/ 	.word	index@(.nv.constant0.triton_poi_fused_clone_native_batch_norm_backward_55)
        /*0078*/ 	.short	0x0210
        /*007a*/ 	.short	0x001c


	//----- nvinfo : EIATTR_SW_WAR
	.align		4
.L_23:
        /*007c*/ 	.byte	0x04, 0x36
        /*007e*/ 	.short	(.L_25 - .L_24)
.L_24:
        /*0080*/ 	.word	0x00000008
.L_25:


//--------------------- .nv.callgraph             --------------------------
	.section	.nv.callgraph,"",@"SHT_CUDA_CALLGRAPH"
	.align	4
	.sectionentsize	8
	.align		4
        /*0000*/ 	.word	0x00000000
	.align		4
        /*0004*/ 	.word	0xffffffff
	.align		4
        /*0008*/ 	.word	0x00000000
	.align		4
        /*000c*/ 	.word	0xfffffffe
	.align		4
        /*0010*/ 	.word	0x00000000
	.align		4
        /*0014*/ 	.word	0xfffffffd
	.align		4
        /*0018*/ 	.word	0x00000000
	.align		4
        /*001c*/ 	.word	0xfffffffc


//--------------------- .text.triton_poi_fused_clone_native_batch_norm_backward_55 --------------------------
	.section	.text.triton_poi_fused_clone_native_batch_norm_backward_55,"ax",@progbits
	.align	128
        .global         triton_poi_fused_clone_native_batch_norm_backward_55
        .type           triton_poi_fused_clone_native_batch_norm_backward_55,@function
        .size           triton_poi_fused_clone_native_batch_norm_backward_55,(.L_x_1 - triton_poi_fused_clone_native_batch_norm_backward_55)
        .other          triton_poi_fused_clone_native_batch_norm_backward_55,@"STO_CUDA_ENTRY STV_DEFAULT"
triton_poi_fused_clone_native_batch_norm_backward_55:
.text.triton_poi_fused_clone_native_batch_norm_backward_55:
[----:B------:R-:W0:Y:S02]  /*0000*/  LDC R1, c[0x0][0x28] ;  /* 0x00000a00ff017b82 */ /* 0x000e240000000800 */
[----:B------:R-:W1:Y:S01]  /*0010*/  S2R R0, SR_TID.X ;  /* 0x0000000000007919 */ /* 0x000e620000002100 */
[----:B------:R-:W2:Y:S01]  /*0020*/  LDC.64 R2, c[0x0][0x210] ;  /* 0x00008400ff027b82 */ /* 0x000ea20000000a00 */
[----:B------:R-:W-:Y:S01]  /*0030*/  CS2R R12, SRZ ;  /* 0x00000000000c7805 */ /* 0x000fe2000001ff00 */
[----:B------:R-:W-:Y:S01]  /*0040*/  ULDC.64 UR4, c[0x0][0x208] ;  /* 0x0000820000047ab9 */ /* 0x000fe20000000a00 */
[----:B------:R-:W3:Y:S05]  /*0050*/  S2R R9, SR_CTAID.X ;  /* 0x0000000000097919 */ /* 0x000eea0000002500 */
[----:B------:R-:W4:Y:S01]  /*0060*/  LDC.64 R4, c[0x0][0x218] ;  /* 0x00008600ff047b82 */ /* 0x000f220000000a00 */
[----:B-1----:R-:W-:-:S05]  /*0070*/  IMAD.SHL.U32 R0, R0, 0x2, RZ ;  /* 0x0000000200007824 */ /* 0x002fca00078e00ff */
[----:B------:R-:W-:-:S05]  /*0080*/  LOP3.LUT R0, R0, 0xfe, RZ, 0xc0, !PT ;  /* 0x000000fe00007812 */ /* 0x000fca00078ec0ff */
[----:B---3--:R-:W-:-:S04]  /*0090*/  IMAD R9, R9, 0x100, R0 ;  /* 0x0000010009097824 */ /* 0x008fc800078e0200 */
[C---:B------:R-:W-:Y:S01]  /*00a0*/  IMAD.HI R0, R9.reuse, 0x2e8ba2e9, RZ ;  /* 0x2e8ba2e909007827 */ /* 0x040fe200078e02ff */
[----:B------:R-:W-:-:S04]  /*00b0*/  ISETP.GE.AND P0, PT, R9, 0xb00, PT ;  /* 0x00000b000900780c */ /* 0x000fc80003f06270 */
[----:B------:R-:W-:-:S04]  /*00c0*/  SHF.R.U32.HI R7, RZ, 0x1f, R0 ;  /* 0x0000001fff077819 */ /* 0x000fc80000011600 */
[CC--:B------:R-:W-:Y:S02]  /*00d0*/  LEA.HI.SX32 R6, R0.reuse, R7.reuse, 0x1a ;  /* 0x0000000700067211 */ /* 0x0c0fe400078fd2ff */
[-C--:B------:R-:W-:Y:S02]  /*00e0*/  LEA.HI.SX32 R8, R0, R7.reuse, 0x19 ;  /* 0x0000000700087211 */ /* 0x080fe400078fcaff */
[C---:B------:R-:W-:Y:S01]  /*00f0*/  LEA.HI R10, R6.reuse, R6, RZ, 0x1 ;  /* 0x00000006060a7211 */ /* 0x040fe200078f08ff */
[----:B------:R-:W-:Y:S01]  /*0100*/  IMAD R11, R6, -0x160, R9 ;  /* 0xfffffea0060b7824 */ /* 0x000fe200078e0209 */
[----:B------:R-:W-:-:S03]  /*0110*/  LEA.HI.SX32 R0, R0, R7, 0x1b ;  /* 0x0000000700007211 */ /* 0x000fc600078fdaff */
[----:B------:R-:W-:Y:S01]  /*0120*/  IMAD R8, R8, 0x630, R11 ;  /* 0x0000063008087824 */ /* 0x000fe200078e020b */
[----:B------:R-:W-:Y:S01]  /*0130*/  LOP3.LUT R11, R10, 0xfffffffe, RZ, 0xc0, !PT ;  /* 0xfffffffe0a0b7812 */ /* 0x000fe200078ec0ff */
[----:B------:R-:W-:-:S03]  /*0140*/  IMAD R7, R0, -0xb0, R9 ;  /* 0xffffff5000077824 */ /* 0x000fc600078e0209 */
[----:B------:R-:W-:Y:S01]  /*0150*/  IADD3 R11, R6, -R11, RZ ;  /* 0x8000000b060b7210 */ /* 0x000fe20007ffe0ff */
[----:B----4-:R-:W-:Y:S01]  /*0160*/  IMAD.WIDE R4, R7, 0x4, R4 ;  /* 0x0000000407047825 */ /* 0x010fe200078e0204 */
[----:B------:R-:W-:Y:S01]  /*0170*/  IADD3 R8, R8, 0x2c0, RZ ;  /* 0x000002c008087810 */ /* 0x000fe20007ffe0ff */
[----:B------:R-:W1:Y:S03]  /*0180*/  LDC.64 R6, c[0x0][0x220] ;  /* 0x00008800ff067b82 */ /* 0x000e660000000a00 */
[----:B------:R-:W3:Y:S01]  /*0190*/  @!P0 LDG.E.EL.64 R12, desc[UR4][R4.64] ;  /* 0x00000004040c8981 */ /* 0x000ee2000c2e1b00 */
[----:B------:R-:W-:-:S04]  /*01a0*/  IMAD R11, R11, 0x210, R8 ;  /* 0x000002100b0b7824 */ /* 0x000fc800078e0208 */
[----:B--2---:R-:W-:Y:S01]  /*01b0*/  IMAD.WIDE R2, R11, 0x4, R2 ;  /* 0x000000040b027825 */ /* 0x004fe200078e0202 */
[----:B------:R-:W-:-:S06]  /*01c0*/  CS2R R10, SRZ ;  /* 0x00000000000a7805 */ /* 0x000fcc000001ff00 */
[----:B------:R-:W3:Y:S01]  /*01d0*/  @!P0 LDG.E.64 R10, desc[UR4][R2.64] ;  /* 0x00000004020a8981 */ /* 0x000ee2000c1e1b00 */
[----:B-1----:R-:W-:-:S04]  /*01e0*/  IMAD.WIDE R6, R9, 0x4, R6 ;  /* 0x0000000409067825 */ /* 0x002fc800078e0206 */
[----:B---3--:R-:W-:Y:S01]  /*01f0*/  FADD R10, -R12, R10 ;  /* 0x0000000a0c0a7221 */ /* 0x008fe20000000100 */
[----:B------:R-:W-:Y:S01]  /*0200*/  FADD R11, -R13, R11 ;  /* 0x0000000b0d0b7221 */ /* 0x000fe20000000100 */
[----:B------:R-:W-:Y:S06]  /*0210*/  @P0 EXIT ;  /* 0x000000000000094d */ /* 0x000fec0003800000 */
[----:B------:R-:W-:Y:S01]  /*0220*/  STG.E.64 desc[UR4][R6.64], R10 ;  /* 0x0000000a06007986 */ /* 0x000fe2000c101b04 */
[----:B------:R-:W-:Y:S05]  /*0230*/  EXIT ;  /* 0x000000000000794d */ /* 0x000fea0003800000 */
.L_x_0:
[----:B------:R-:W-:-:S00]  /*0240*/  BRA `(.L_x_0) ;  /* 0xfffffffc00fc7947 */ /* 0x000fc0000383ffff */
[----:B------:R-:W-:-:S00]  /*0250*/  NOP ;  /* 0x0000000000007918 */ /* 0x000fc00000000000 */
        /* <DEDUP_REMOVED lines=10> */
.L_x_1:


//--------------------- .nv.constant0.triton_poi_fused_clone_native_batch_norm_backward_55 --------------------------
	.section	.nv.constant0.triton_poi_fused_clone_native_batch_norm_backward_55,"a",@progbits
	.sectionflags	@""
	.align	4
.nv.constant0.triton_poi_fused_clone_native_batch_norm_backward_55:
	.zero		556
